	.headerflags	@"EF_CUDA_TEXMODE_UNIFIED EF_CUDA_64BIT_ADDRESS EF_CUDA_ACCELERATORS EF_CUDA_SM90 EF_CUDA_VIRTUAL_SM(EF_CUDA_SM90)"
	.elftype	@"ET_EXEC"


//--------------------- .nv.info                  --------------------------
	.section	.nv.info,"",@"SHT_CUDA_INFO"
	.align	4


	//----- nvinfo : EIATTR_REGCOUNT
	.align		4
        /*0000*/ 	.byte	0x04, 0x2f
        /*0002*/ 	.short	(.L_1 - .L_0)
	.align		4
.L_0:
        /*0004*/ 	.word	index@(triton_poi_fused_convolution_leaky_relu_4)
        /*0008*/ 	.word	0x00000010


	//----- nvinfo : EIATTR_MIN_STACK_SIZE
	.align		4
.L_1:
        /*000c*/ 	.byte	0x04, 0x12
        /*000e*/ 	.short	(.L_3 - .L_2)
	.align		4
.L_2:
        /*0010*/ 	.word	index@(triton_poi_fused_convolution_leaky_relu_4)
        /*0014*/ 	.word	0x00000000


	//----- nvinfo : EIATTR_FRAME_SIZE
	.align		4
.L_3:
        /*0018*/ 	.byte	0x04, 0x11
        /*001a*/ 	.short	(.L_5 - .L_4)
	.align		4
.L_4:
        /*001c*/ 	.word	index@(triton_poi_fused_convolution_leaky_relu_4)
        /*0020*/ 	.word	0x00000000


	//----- nvinfo : EIATTR_MIN_STACK_SIZE
	.align		4
.L_5:
        /*0024*/ 	.byte	0x04, 0x12
        /*0026*/ 	.short	(.L_7 - .L_6)
	.align		4
.L_6:
        /*0028*/ 	.word	index@(triton_poi_fused_convolution_leaky_relu_4)
        /*002c*/ 	.word	0x00000000
.L_7:


//--------------------- .nv.info.triton_poi_fused_convolution_leaky_relu_4 --------------------------
	.section	.nv.info.triton_poi_fused_convolution_leaky_relu_4,"",@"SHT_CUDA_INFO"
	.sectionflags	@""
	.align	4


	//----- nvinfo : EIATTR_CUDA_API_VERSION
	.align		4
        /*0000*/ 	.byte	0x04, 0x37
        /*0002*/ 	.short	(.L_9 - .L_8)
.L_8:
        /*0004*/ 	.word	0x0000007c


	//----- nvinfo : EIATTR_KPARAM_INFO
	.align		4
.L_9:
        /*0008*/ 	.byte	0x04, 0x17
        /*000a*/ 	.short	(.L_11 - .L_10)
.L_10:
        /*000c*/ 	.word	0x00000000
        /*0010*/ 	.short	0x0003
        /*0012*/ 	.short	0x0018
        /*0014*/ 	.byte	0x00, 0xf0, 0x11, 0x00


	//----- nvinfo : EIATTR_KPARAM_INFO
	.align		4
.L_11:
        /*0018*/ 	.byte	0x04, 0x17
        /*001a*/ 	.short	(.L_13 - .L_12)
.L_12:
        /*001c*/ 	.word	0x00000000
        /*0020*/ 	.short	0x0002
        /*0022*/ 	.short	0x0010
        /*0024*/ 	.byte	0x00, 0xf4, 0x21, 0x00


	//----- nvinfo : EIATTR_KPARAM_INFO
	.align		4
.L_13:
        /*0028*/ 	.byte	0x04, 0x17
        /*002a*/ 	.short	(.L_15 - .L_14)
.L_14:
        /*002c*/ 	.word	0x00000000
        /*0030*/ 	.short	0x0001
        /*0032*/ 	.short	0x0008
        /*0034*/ 	.byte	0x00, 0xf4, 0x21, 0x00


	//----- nvinfo : EIATTR_KPARAM_INFO
	.align		4
.L_15:
        /*0038*/ 	.byte	0x04, 0x17
        /*003a*/ 	.short	(.L_17 - .L_16)
.L_16:
        /*003c*/ 	.word	0x00000000
        /*0040*/ 	.short	0x0000
        /*0042*/ 	.short	0x0000
        /*0044*/ 	.byte	0x00, 0xf4, 0x21, 0x00


	//----- nvinfo : EIATTR_SPARSE_MMA_MASK
	.align		4
.L_17:
        /*0048*/ 	.byte	0x03, 0x50
        /*004a*/ 	.short	0x0000


	//----- nvinfo : EIATTR_MAXREG_COUNT
	.align		4
        /*004c*/ 	.byte	0x03, 0x1b
        /*004e*/ 	.short	0x00ff


	//----- nvinfo : EIATTR_EXIT_INSTR_OFFSETS
	.align		4
        /*0050*/ 	.byte	0x04, 0x1c
        /*0052*/ 	.short	(.L_19 - .L_18)


	//   ....[0]....
.L_18:
        /*0054*/ 	.word	0x00000220


	//   ....[1]....
        /*0058*/ 	.word	0x00000240


	//----- nvinfo : EIATTR_REQNTID
	.align		4
.L_19:
        /*005c*/ 	.byte	0x04, 0x10
        /*005e*/ 	.short	(.L_21 - .L_20)
.L_20:
        /*0060*/ 	.word	0x00000080
        /*0064*/ 	.word	0x00000001
        /*0068*/ 	.word	0x00000001


	//----- nvinfo : EIATTR_CBANK_PARAM_SIZE
	.align		4
.L_21:
        /*006c*/ 	.byte	0x03, 0x19
        /*006e*/ 	.short	0x001c


	//----- nvinfo : EIATTR_PARAM_CBANK
	.align		4
        /*0070*/ 	.byte	0x04, 0x0a
        /*0072*/ 	.short	(.L_23 - .L_22)
	.align		4
.L_22:
        /*0074*/ 	.word	index@(.nv.constant0.triton_poi_fused_convolution_leaky_relu_4)
        /*0078*/ 	.short	0x0210
        /*007a*/ 	.short	0x001c


	//----- nvinfo : EIATTR_SW_WAR
	.align		4
.L_23:
        /*007c*/ 	.byte	0x04, 0x36
        /*007e*/ 	.short	(.L_25 - .L_24)
.L_24:
        /*0080*/ 	.word	0x00000008
.L_25:


//--------------------- .nv.callgraph             --------------------------
	.section	.nv.callgraph,"",@"SHT_CUDA_CALLGRAPH"
	.align	4
	.sectionentsize	8
	.align		4
        /*0000*/ 	.word	0x00000000
	.align		4
        /*0004*/ 	.word	0xffffffff
	.align		4
        /*0008*/ 	.word	0x00000000
	.align		4
        /*000c*/ 	.word	0xfffffffe
	.align		4
        /*0010*/ 	.word	0x00000000
	.align		4
        /*0014*/ 	.word	0xfffffffd
	.align		4
        /*0018*/ 	.word	0x00000000
	.align		4
        /*001c*/ 	.word	0xfffffffc


//--------------------- .text.triton_poi_fused_convolution_leaky_relu_4 --------------------------
	.section	.text.triton_poi_fused_convolution_leaky_relu_4,"ax",@progbits
	.align	128
        .global         triton_poi_fused_convolution_leaky_relu_4
        .type           triton_poi_fused_convolution_leaky_relu_4,@function
        .size           triton_poi_fused_convolution_leaky_relu_4,(.L_x_1 - triton_poi_fused_convolution_leaky_relu_4)
        .other          triton_poi_fused_convolution_leaky_relu_4,@"STO_CUDA_ENTRY STV_DEFAULT"
triton_poi_fused_convolution_leaky_relu_4:
.text.triton_poi_fused_convolution_leaky_relu_4:
[----:B------:R-:W0:Y:S02]  /*0000*/  LDC R1, c[0x0][0x28] ;  /* 0x00000a00ff017b82 */ /* 0x000e240000000800 */
[----:B------:R-:W1:Y:S01]  /*0010*/  S2R R0, SR_TID.X ;  /* 0x0000000000007919 */ /* 0x000e620000002100 */
[----:B------:R-:W2:Y:S01]  /*0020*/  LDC.64 R4, c[0x0][0x218] ;  /* 0x00008600ff047b82 */ /* 0x000ea20000000a00 */
[----:B------:R-:W-:Y:S01]  /*0030*/  CS2R R10, SRZ ;  /* 0x00000000000a7805 */ /* 0x000fe2000001ff00 */
[----:B------:R-:W-:Y:S01]  /*0040*/  ULDC.64 UR4, c[0x0][0x208] ;  /* 0x0000820000047ab9 */ /* 0x000fe20000000a00 */
[----:B------:R-:W3:Y:S01]  /*0050*/  S2R R7, SR_CTAID.X ;  /* 0x0000000000077919 */ /* 0x000ee20000002500 */
[----:B------:R-:W-:-:S04]  /*0060*/  ULDC.64 UR6, c[0x0][0x220] ;  /* 0x0000880000067ab9 */ /* 0x000fc80000000a00 */
[----:B------:R-:W4:Y:S01]  /*0070*/  LDC.64 R2, c[0x0][0x210] ;  /* 0x00008400ff027b82 */ /* 0x000f220000000a00 */
[----:B-1----:R-:W-:Y:S01]  /*0080*/  IMAD.SHL.U32 R0, R0, 0x2, RZ ;  /* 0x0000000200007824 */ /* 0x002fe200078e00ff */
[----:B---3--:R-:W-:-:S04]  /*0090*/  SHF.R.S32.HI R6, RZ, 0x17, R7 ;  /* 0x00000017ff067819 */ /* 0x008fc80000011407 */
[----:B------:R-:W-:-:S05]  /*00a0*/  LOP3.LUT R0, R0, 0xfe, RZ, 0xc0, !PT ;  /* 0x000000fe00007812 */ /* 0x000fca00078ec0ff */
[----:B------:R-:W-:Y:S01]  /*00b0*/  IMAD R7, R7, 0x100, R0 ;  /* 0x0000010007077824 */ /* 0x000fe200078e0200 */
[----:B------:R-:W-:-:S03]  /*00c0*/  SGXT R0, R6, 0x1 ;  /* 0x000000010600781a */ /* 0x000fc60000000200 */
[C---:B----4-:R-:W-:Y:S01]  /*00d0*/  IMAD.WIDE R2, R7.reuse, 0x4, R2 ;  /* 0x0000000407027825 */ /* 0x050fe200078e0202 */
[----:B------:R-:W-:Y:S02]  /*00e0*/  LEA.HI R0, R0, R7, RZ, 0x6 ;  /* 0x0000000700007211 */ /* 0x000fe400078f30ff */
[----:B------:R-:W-:Y:S02]  /*00f0*/  ISETP.GE.AND P2, PT, R7, 0x100, PT ;  /* 0x000001000700780c */ /* 0x000fe40003f46270 */
[----:B------:R-:W-:-:S05]  /*0100*/  LOP3.LUT R0, R0, 0xffffffc0, RZ, 0xc0, !PT ;  /* 0xffffffc000007812 */ /* 0x000fca00078ec0ff */
[----:B------:R-:W-:-:S04]  /*0110*/  IMAD.IADD R9, R7, 0x1, -R0 ;  /* 0x0000000107097824 */ /* 0x000fc800078e0a00 */
[----:B--2---:R-:W-:Y:S01]  /*0120*/  IMAD.WIDE R4, R9, 0x4, R4 ;  /* 0x0000000409047825 */ /* 0x004fe200078e0204 */
[----:B------:R-:W-:-:S04]  /*0130*/  CS2R R8, SRZ ;  /* 0x0000000000087805 */ /* 0x000fc8000001ff00 */
[----:B------:R-:W2:Y:S04]  /*0140*/  @!P2 LDG.E.EL.64 R10, desc[UR4][R4.64] ;  /* 0x00000004040aa981 */ /* 0x000ea8000c2e1b00 */
[----:B------:R-:W2:Y:S01]  /*0150*/  @!P2 LDG.E.64 R8, desc[UR4][R2.64] ;  /* 0x000000040208a981 */ /* 0x000ea2000c1e1b00 */
[----:B------:R-:W-:-:S04]  /*0160*/  IADD3 R6, P3, R7, UR6, RZ ;  /* 0x0000000607067c10 */ /* 0x000fc8000ff7e0ff */
[----:B------:R-:W-:Y:S02]  /*0170*/  LEA.HI.X.SX32 R7, R7, UR7, 0x1, P3 ;  /* 0x0000000707077c11 */ /* 0x000fe400098f0eff */
[----:B--2---:R-:W-:Y:S02]  /*0180*/  FSETP.GT.AND P1, PT, R8, -R10, PT ;  /* 0x8000000a0800720b */ /* 0x004fe40003f24000 */
[----:B------:R-:W-:Y:S02]  /*0190*/  FSETP.GT.AND P0, PT, R9, -R11, PT ;  /* 0x8000000b0900720b */ /* 0x000fe40003f04000 */
[----:B------:R-:W-:Y:S02]  /*01a0*/  SEL R0, RZ, 0x1, !P1 ;  /* 0x00000001ff007807 */ /* 0x000fe40004800000 */
[----:B------:R-:W-:Y:S01]  /*01b0*/  SEL R13, RZ, 0x100, !P0 ;  /* 0x00000100ff0d7807 */ /* 0x000fe20004000000 */
[----:B------:R-:W-:-:S04]  /*01c0*/  FADD R8, R10, R8 ;  /* 0x000000080a087221 */ /* 0x000fc80000000000 */
[----:B------:R-:W-:Y:S02]  /*01d0*/  IMAD.IADD R13, R0, 0x1, R13 ;  /* 0x00000001000d7824 */ /* 0x000fe400078e020d */
[----:B------:R-:W-:Y:S01]  /*01e0*/  FADD R9, R11, R9 ;  /* 0x000000090b097221 */ /* 0x000fe20000000000 */
[----:B------:R-:W-:Y:S02]  /*01f0*/  @!P1 FMUL R8, R8, 0.20000000298023223877 ;  /* 0x3e4ccccd08089820 */ /* 0x000fe40000400000 */
[----:B------:R1:W-:Y:S01]  /*0200*/  @!P2 STG.E.U16 desc[UR4][R6.64], R13 ;  /* 0x0000000d0600a986 */ /* 0x0003e2000c101504 */
[----:B------:R-:W-:Y:S01]  /*0210*/  @!P0 FMUL R9, R9, 0.20000000298023223877 ;  /* 0x3e4ccccd09098820 */ /* 0x000fe20000400000 */
[----:B------:R-:W-:Y:S06]  /*0220*/  @P2 EXIT ;  /* 0x000000000000294d */ /* 0x000fec0003800000 */
[----:B------:R-:W-:Y:S01]  /*0230*/  STG.E.64 desc[UR4][R2.64], R8 ;  /* 0x0000000802007986 */ /* 0x000fe2000c101b04 */
[----:B------:R-:W-:Y:S05]  /*0240*/  EXIT ;  /* 0x000000000000794d */ /* 0x000fea0003800000 */
.L_x_0:
[----:B------:R-:W-:-:S00]  /*0250*/  BRA `(.L_x_0) ;  /* 0xfffffffc00fc7947 */ /* 0x000fc0000383ffff */
[----:B------:R-:W-:-:S00]  /*0260*/  NOP ;  /* 0x0000000000007918 */ /* 0x000fc00000000000 */
        /* <DEDUP_REMOVED lines=9> */
.L_x_1:


//--------------------- .nv.constant0.triton_poi_fused_convolution_leaky_relu_4 --------------------------
	.section	.nv.constant0.triton_poi_fused_convolution_leaky_relu_4,"a",@progbits
	.sectionflags	@""
	.align	4
.nv.constant0.triton_poi_fused_convolution_leaky_relu_4:
	.zero		556
